	.headerflags	@"EF_CUDA_TEXMODE_UNIFIED EF_CUDA_64BIT_ADDRESS EF_CUDA_ACCELERATORS EF_CUDA_SM90 EF_CUDA_VIRTUAL_SM(EF_CUDA_SM90)"
	.elftype	@"ET_EXEC"


//--------------------- .nv.info                  --------------------------
	.section	.nv.info,"",@"SHT_CUDA_INFO"
	.align	4


	//----- nvinfo : EIATTR_REGCOUNT
	.align		4
        /*0000*/ 	.byte	0x04, 0x2f
        /*0002*/ 	.short	(.L_1 - .L_0)
	.align		4
.L_0:
        /*0004*/ 	.word	index@(triton_poi_fused_convolution_leaky_relu_8)
        /*0008*/ 	.word	0x0000000e


	//----- nvinfo : EIATTR_MIN_STACK_SIZE
	.align		4
.L_1:
        /*000c*/ 	.byte	0x04, 0x12
        /*000e*/ 	.short	(.L_3 - .L_2)
	.align		4
.L_2:
        /*0010*/ 	.word	index@(triton_poi_fused_convolution_leaky_relu_8)
        /*0014*/ 	.word	0x00000000


	//----- nvinfo : EIATTR_FRAME_SIZE
	.align		4
.L_3:
        /*0018*/ 	.byte	0x04, 0x11
        /*001a*/ 	.short	(.L_5 - .L_4)
	.align		4
.L_4:
        /*001c*/ 	.word	index@(triton_poi_fused_convolution_leaky_relu_8)
        /*0020*/ 	.word	0x00000000


	//----- nvinfo : EIATTR_MIN_STACK_SIZE
	.align		4
.L_5:
        /*0024*/ 	.byte	0x04, 0x12
        /*0026*/ 	.short	(.L_7 - .L_6)
	.align		4
.L_6:
        /*0028*/ 	.word	index@(triton_poi_fused_convolution_leaky_relu_8)
        /*002c*/ 	.word	0x00000000
.L_7:


//--------------------- .nv.info.triton_poi_fused_convolution_leaky_relu_8 --------------------------
	.section	.nv.info.triton_poi_fused_convolution_leaky_relu_8,"",@"SHT_CUDA_INFO"
	.sectionflags	@""
	.align	4


	//----- nvinfo : EIATTR_CUDA_API_VERSION
	.align		4
        /*0000*/ 	.byte	0x04, 0x37
        /*0002*/ 	.short	(.L_9 - .L_8)
.L_8:
        /*0004*/ 	.word	0x0000007c


	//----- nvinfo : EIATTR_KPARAM_INFO
	.align		4
.L_9:
        /*0008*/ 	.byte	0x04, 0x17
        /*000a*/ 	.short	(.L_11 - .L_10)
.L_10:
        /*000c*/ 	.word	0x00000000
        /*0010*/ 	.short	0x0003
        /*0012*/ 	.short	0x0018
        /*0014*/ 	.byte	0x00, 0xf0, 0x11, 0x00


	//----- nvinfo : EIATTR_KPARAM_INFO
	.align		4
.L_11:
        /*0018*/ 	.byte	0x04, 0x17
        /*001a*/ 	.short	(.L_13 - .L_12)
.L_12:
        /*001c*/ 	.word	0x00000000
        /*0020*/ 	.short	0x0002
        /*0022*/ 	.short	0x0010
        /*0024*/ 	.byte	0x00, 0xf4, 0x21, 0x00


	//----- nvinfo : EIATTR_KPARAM_INFO
	.align		4
.L_13:
        /*0028*/ 	.byte	0x04, 0x17
        /*002a*/ 	.short	(.L_15 - .L_14)
.L_14:
        /*002c*/ 	.word	0x00000000
        /*0030*/ 	.short	0x0001
        /*0032*/ 	.short	0x0008
        /*0034*/ 	.byte	0x00, 0xf4, 0x21, 0x00


	//----- nvinfo : EIATTR_KPARAM_INFO
	.align		4
.L_15:
        /*0038*/ 	.byte	0x04, 0x17
        /*003a*/ 	.short	(.L_17 - .L_16)
.L_16:
        /*003c*/ 	.word	0x00000000
        /*0040*/ 	.short	0x0000
        /*0042*/ 	.short	0x0000
        /*0044*/ 	.byte	0x00, 0xf4, 0x21, 0x00


	//----- nvinfo : EIATTR_SPARSE_MMA_MASK
	.align		4
.L_17:
        /*0048*/ 	.byte	0x03, 0x50
        /*004a*/ 	.short	0x0000


	//----- nvinfo : EIATTR_MAXREG_COUNT
	.align		4
        /*004c*/ 	.byte	0x03, 0x1b
        /*004e*/ 	.short	0x00ff


	//----- nvinfo : EIATTR_EXIT_INSTR_OFFSETS
	.align		4
        /*0050*/ 	.byte	0x04, 0x1c
        /*0052*/ 	.short	(.L_19 - .L_18)


	//   ....[0]....
.L_18:
        /*0054*/ 	.word	0x000001d0


	//----- nvinfo : EIATTR_REQNTID
	.align		4
.L_19:
        /*0058*/ 	.byte	0x04, 0x10
        /*005a*/ 	.short	(.L_21 - .L_20)
.L_20:
        /*005c*/ 	.word	0x00000080
        /*0060*/ 	.word	0x00000001
        /*0064*/ 	.word	0x00000001


	//----- nvinfo : EIATTR_CBANK_PARAM_SIZE
	.align		4
.L_21:
        /*0068*/ 	.byte	0x03, 0x19
        /*006a*/ 	.short	0x001c


	//----- nvinfo : EIATTR_PARAM_CBANK
	.align		4
        /*006c*/ 	.byte	0x04, 0x0a
        /*006e*/ 	.short	(.L_23 - .L_22)
	.align		4
.L_22:
        /*0070*/ 	.word	index@(.nv.constant0.triton_poi_fused_convolution_leaky_relu_8)
        /*0074*/ 	.short	0x0210
        /*0076*/ 	.short	0x001c


	//----- nvinfo : EIATTR_SW_WAR
	.align		4
.L_23:
        /*0078*/ 	.byte	0x04, 0x36
        /*007a*/ 	.short	(.L_25 - .L_24)
.L_24:
        /*007c*/ 	.word	0x00000008
.L_25:


//--------------------- .nv.callgraph             --------------------------
	.section	.nv.callgraph,"",@"SHT_CUDA_CALLGRAPH"
	.align	4
	.sectionentsize	8
	.align		4
        /*0000*/ 	.word	0x00000000
	.align		4
        /*0004*/ 	.word	0xffffffff
	.align		4
        /*0008*/ 	.word	0x00000000
	.align		4
        /*000c*/ 	.word	0xfffffffe
	.align		4
        /*0010*/ 	.word	0x00000000
	.align		4
        /*0014*/ 	.word	0xfffffffd
	.align		4
        /*0018*/ 	.word	0x00000000
	.align		4
        /*001c*/ 	.word	0xfffffffc


//--------------------- .text.triton_poi_fused_convolution_leaky_relu_8 --------------------------
	.section	.text.triton_poi_fused_convolution_leaky_relu_8,"ax",@progbits
	.align	128
        .global         triton_poi_fused_convolution_leaky_relu_8
        .type           triton_poi_fused_convolution_leaky_relu_8,@function
        .size           triton_poi_fused_convolution_leaky_relu_8,(.L_x_1 - triton_poi_fused_convolution_leaky_relu_8)
        .other          triton_poi_fused_convolution_leaky_relu_8,@"STO_CUDA_ENTRY STV_DEFAULT"
triton_poi_fused_convolution_leaky_relu_8:
.text.triton_poi_fused_convolution_leaky_relu_8:
[----:B------:R-:W-:Y:S01]  /*0000*/  LDC R1, c[0x0][0x28] ;  /* 0x00000a00ff017b82 */ /* 0x000fe20000000800 */
[----:B------:R-:W1:Y:S07]  /*0010*/  S2R R0, SR_TID.X ;  /* 0x0000000000007919 */ /* 0x000e6e0000002100 */
[----:B------:R-:W2:Y:S01]  /*0020*/  LDC.64 R4, c[0x0][0x218] ;  /* 0x00008600ff047b82 */ /* 0x000ea20000000a00 */
[----:B------:R-:W-:Y:S01]  /*0030*/  ULDC.64 UR4, c[0x0][0x208] ;  /* 0x0000820000047ab9 */ /* 0x000fe20000000a00 */
[----:B------:R-:W-:Y:S01]  /*0040*/  ULDC.64 UR6, c[0x0][0x220] ;  /* 0x0000880000067ab9 */ /* 0x000fe20000000a00 */
[----:B------:R-:W3:Y:S01]  /*0050*/  S2R R7, SR_CTAID.X ;  /* 0x0000000000077919 */ /* 0x000ee20000002500 */
[----:B-1----:R-:W-:-:S02]  /*0060*/  LOP3.LUT R0, R0, 0x7f, RZ, 0xc0, !PT ;  /* 0x0000007f00007812 */ /* 0x002fc400078ec0ff */
[----:B---3--:R-:W-:-:S03]  /*0070*/  SHF.R.S32.HI R2, RZ, 0x18, R7 ;  /* 0x00000018ff027819 */ /* 0x008fc60000011407 */
[----:B------:R-:W-:Y:S01]  /*0080*/  IMAD R7, R7, 0x80, R0 ;  /* 0x0000008007077824 */ /* 0x000fe200078e0200 */
[----:B------:R-:W-:Y:S02]  /*0090*/  SGXT R0, R2, 0x1 ;  /* 0x000000010200781a */ /* 0x000fe40000000200 */
[----:B------:R-:W1:Y:S02]  /*00a0*/  LDC.64 R2, c[0x0][0x210] ;  /* 0x00008400ff027b82 */ /* 0x000e640000000a00 */
[----:B------:R-:W-:-:S04]  /*00b0*/  LEA.HI R0, R0, R7, RZ, 0x2 ;  /* 0x0000000700007211 */ /* 0x000fc800078f10ff */
[--C-:B------:R-:W-:Y:S02]  /*00c0*/  SHF.R.S32.HI R6, RZ, 0x2, R0.reuse ;  /* 0x00000002ff067819 */ /* 0x100fe40000011400 */
[----:B------:R-:W-:-:S04]  /*00d0*/  SHF.R.S32.HI R9, RZ, 0x1f, R0 ;  /* 0x0000001fff097819 */ /* 0x000fc80000011400 */
[----:B------:R-:W-:-:S04]  /*00e0*/  LEA.HI R9, R9, R6, RZ, 0xa ;  /* 0x0000000609097211 */ /* 0x000fc800078f50ff */
[----:B------:R-:W-:-:S05]  /*00f0*/  LOP3.LUT R9, R9, 0xfffffc00, RZ, 0xc0, !PT ;  /* 0xfffffc0009097812 */ /* 0x000fca00078ec0ff */
[----:B------:R-:W-:Y:S02]  /*0100*/  IMAD.IADD R9, R6, 0x1, -R9 ;  /* 0x0000000106097824 */ /* 0x000fe400078e0a09 */
[----:B-1----:R-:W-:-:S04]  /*0110*/  IMAD.WIDE R2, R7, 0x4, R2 ;  /* 0x0000000407027825 */ /* 0x002fc800078e0202 */
[----:B--2---:R-:W-:Y:S01]  /*0120*/  IMAD.WIDE R4, R9, 0x4, R4 ;  /* 0x0000000409047825 */ /* 0x004fe200078e0204 */
[----:B------:R-:W2:Y:S05]  /*0130*/  LDG.E R0, desc[UR4][R2.64] ;  /* 0x0000000402007981 */ /* 0x000eaa000c1e1900 */
[----:B------:R-:W2:Y:S01]  /*0140*/  LDG.E.EL R5, desc[UR4][R4.64] ;  /* 0x0000000404057981 */ /* 0x000ea2000c2e1900 */
[----:B------:R-:W-:-:S04]  /*0150*/  IADD3 R6, P1, R7, UR6, RZ ;  /* 0x0000000607067c10 */ /* 0x000fc8000ff3e0ff */
[----:B------:R-:W-:Y:S02]  /*0160*/  LEA.HI.X.SX32 R7, R7, UR7, 0x1, P1 ;  /* 0x0000000707077c11 */ /* 0x000fe400088f0eff */
[C---:B--2---:R-:W-:Y:S01]  /*0170*/  FSETP.GT.AND P0, PT, R0.reuse, -R5, PT ;  /* 0x800000050000720b */ /* 0x044fe20003f04000 */
[----:B------:R-:W-:-:S03]  /*0180*/  FADD R9, R0, R5 ;  /* 0x0000000500097221 */ /* 0x000fc60000000000 */
[----:B------:R-:W-:-:S05]  /*0190*/  SEL R11, RZ, 0x1, !P0 ;  /* 0x00000001ff0b7807 */ /* 0x000fca0004000000 */
[----:B------:R-:W-:Y:S04]  /*01a0*/  STG.E.U8 desc[UR4][R6.64], R11 ;  /* 0x0000000b06007986 */ /* 0x000fe8000c101104 */
[----:B------:R-:W-:-:S05]  /*01b0*/  @!P0 FMUL R9, R9, 0.10000000149011611938 ;  /* 0x3dcccccd09098820 */ /* 0x000fca0000400000 */
[----:B------:R-:W-:Y:S01]  /*01c0*/  STG.E desc[UR4][R2.64], R9 ;  /* 0x0000000902007986 */ /* 0x000fe2000c101904 */
[----:B------:R-:W-:Y:S05]  /*01d0*/  EXIT ;  /* 0x000000000000794d */ /* 0x000fea0003800000 */
.L_x_0:
[----:B------:R-:W-:-:S00]  /*01e0*/  BRA `(.L_x_0) ;  /* 0xfffffffc00fc7947 */ /* 0x000fc0000383ffff */
[----:B------:R-:W-:-:S00]  /*01f0*/  NOP ;  /* 0x0000000000007918 */ /* 0x000fc00000000000 */
        /* <DEDUP_REMOVED lines=8> */
.L_x_1:


//--------------------- .nv.constant0.triton_poi_fused_convolution_leaky_relu_8 --------------------------
	.section	.nv.constant0.triton_poi_fused_convolution_leaky_relu_8,"a",@progbits
	.sectionflags	@""
	.align	4
.nv.constant0.triton_poi_fused_convolution_leaky_relu_8:
	.zero		556
